	.headerflags	@"EF_CUDA_TEXMODE_UNIFIED EF_CUDA_64BIT_ADDRESS EF_CUDA_SM86 EF_CUDA_VIRTUAL_SM(EF_CUDA_SM86)"
	.elftype	@"ET_EXEC"


//--------------------- .nv.info                  --------------------------
	.section	.nv.info,"",@"SHT_CUDA_INFO"
	.align	4


	//----- nvinfo : EIATTR_REGCOUNT
	.align		4
        /*0000*/ 	.byte	0x04, 0x2f
        /*0002*/ 	.short	(.L_1 - .L_0)
	.align		4
.L_0:
        /*0004*/ 	.word	index@(triton_poi_fused__softmax_add_4)
        /*0008*/ 	.word	0x00000018


	//----- nvinfo : EIATTR_FRAME_SIZE
	.align		4
.L_1:
        /*000c*/ 	.byte	0x04, 0x11
        /*000e*/ 	.short	(.L_3 - .L_2)
	.align		4
.L_2:
        /*0010*/ 	.word	index@(triton_poi_fused__softmax_add_4)
        /*0014*/ 	.word	0x00000000


	//----- nvinfo : EIATTR_MIN_STACK_SIZE
	.align		4
.L_3:
        /*0018*/ 	.byte	0x04, 0x12
        /*001a*/ 	.short	(.L_5 - .L_4)
	.align		4
.L_4:
        /*001c*/ 	.word	index@(triton_poi_fused__softmax_add_4)
        /*0020*/ 	.word	0x00000000
.L_5:


//--------------------- .nv.info.triton_poi_fused__softmax_add_4 --------------------------
	.section	.nv.info.triton_poi_fused__softmax_add_4,"",@"SHT_CUDA_INFO"
	.sectionflags	@""
	.align	4


	//----- nvinfo : EIATTR_CUDA_API_VERSION
	.align		4
        /*0000*/ 	.byte	0x04, 0x37
        /*0002*/ 	.short	(.L_7 - .L_6)
.L_6:
        /*0004*/ 	.word	0x00000080


	//----- nvinfo : EIATTR_SW2861232_WAR
	.align		4
.L_7:
        /*0008*/ 	.byte	0x01, 0x35
	.zero		2


	//----- nvinfo : EIATTR_PARAM_CBANK
	.align		4
        /*000c*/ 	.byte	0x04, 0x0a
        /*000e*/ 	.short	(.L_9 - .L_8)
	.align		4
.L_8:
        /*0010*/ 	.word	index@(.nv.constant0.triton_poi_fused__softmax_add_4)
        /*0014*/ 	.short	0x0160
        /*0016*/ 	.short	0x0038


	//----- nvinfo : EIATTR_CBANK_PARAM_SIZE
	.align		4
.L_9:
        /*0018*/ 	.byte	0x03, 0x19
        /*001a*/ 	.short	0x0038


	//----- nvinfo : EIATTR_KPARAM_INFO
	.align		4
        /*001c*/ 	.byte	0x04, 0x17
        /*001e*/ 	.short	(.L_11 - .L_10)
.L_10:
        /*0020*/ 	.word	0x00000000
        /*0024*/ 	.short	0x0007
        /*0026*/ 	.short	0x0030
        /*0028*/ 	.byte	0x00, 0xf4, 0x21, 0x00


	//----- nvinfo : EIATTR_KPARAM_INFO
	.align		4
.L_11:
        /*002c*/ 	.byte	0x04, 0x17
        /*002e*/ 	.short	(.L_13 - .L_12)
.L_12:
        /*0030*/ 	.word	0x00000000
        /*0034*/ 	.short	0x0006
        /*0036*/ 	.short	0x0028
        /*0038*/ 	.byte	0x00, 0xf0, 0x11, 0x00


	//----- nvinfo : EIATTR_KPARAM_INFO
	.align		4
.L_13:
        /*003c*/ 	.byte	0x04, 0x17
        /*003e*/ 	.short	(.L_15 - .L_14)
.L_14:
        /*0040*/ 	.word	0x00000000
        /*0044*/ 	.short	0x0005
        /*0046*/ 	.short	0x0024
        /*0048*/ 	.byte	0x00, 0xf0, 0x11, 0x00


	//----- nvinfo : EIATTR_KPARAM_INFO
	.align		4
.L_15:
        /*004c*/ 	.byte	0x04, 0x17
        /*004e*/ 	.short	(.L_17 - .L_16)
.L_16:
        /*0050*/ 	.word	0x00000000
        /*0054*/ 	.short	0x0004
        /*0056*/ 	.short	0x0020
        /*0058*/ 	.byte	0x00, 0xf0, 0x11, 0x00


	//----- nvinfo : EIATTR_KPARAM_INFO
	.align		4
.L_17:
        /*005c*/ 	.byte	0x04, 0x17
        /*005e*/ 	.short	(.L_19 - .L_18)
.L_18:
        /*0060*/ 	.word	0x00000000
        /*0064*/ 	.short	0x0003
        /*0066*/ 	.short	0x0018
        /*0068*/ 	.byte	0x00, 0xf4, 0x21, 0x00


	//----- nvinfo : EIATTR_KPARAM_INFO
	.align		4
.L_19:
        /*006c*/ 	.byte	0x04, 0x17
        /*006e*/ 	.short	(.L_21 - .L_20)
.L_20:
        /*0070*/ 	.word	0x00000000
        /*0074*/ 	.short	0x0002
        /*0076*/ 	.short	0x0010
        /*0078*/ 	.byte	0x00, 0xf4, 0x21, 0x00


	//----- nvinfo : EIATTR_KPARAM_INFO
	.align		4
.L_21:
        /*007c*/ 	.byte	0x04, 0x17
        /*007e*/ 	.short	(.L_23 - .L_22)
.L_22:
        /*0080*/ 	.word	0x00000000
        /*0084*/ 	.short	0x0001
        /*0086*/ 	.short	0x0008
        /*0088*/ 	.byte	0x00, 0xf4, 0x21, 0x00


	//----- nvinfo : EIATTR_KPARAM_INFO
	.align		4
.L_23:
        /*008c*/ 	.byte	0x04, 0x17
        /*008e*/ 	.short	(.L_25 - .L_24)
.L_24:
        /*0090*/ 	.word	0x00000000
        /*0094*/ 	.short	0x0000
        /*0096*/ 	.short	0x0000
        /*0098*/ 	.byte	0x00, 0xf4, 0x21, 0x00


	//----- nvinfo : EIATTR_MAXREG_COUNT
	.align		4
.L_25:
        /*009c*/ 	.byte	0x03, 0x1b
        /*009e*/ 	.short	0x00ff


	//----- nvinfo : EIATTR_EXIT_INSTR_OFFSETS
	.align		4
        /*00a0*/ 	.byte	0x04, 0x1c
        /*00a2*/ 	.short	(.L_27 - .L_26)


	//   ....[0]....
.L_26:
        /*00a4*/ 	.word	0x000006b0


	//   ....[1]....
        /*00a8*/ 	.word	0x000006f0


	//----- nvinfo : EIATTR_CTAIDZ_USED
	.align		4
.L_27:
        /*00ac*/ 	.byte	0x01, 0x04
	.zero		2


	//----- nvinfo : EIATTR_REQNTID
	.align		4
        /*00b0*/ 	.byte	0x04, 0x10
        /*00b2*/ 	.short	(.L_29 - .L_28)
.L_28:
        /*00b4*/ 	.word	0x00000080
        /*00b8*/ 	.word	0x00000001
        /*00bc*/ 	.word	0x00000001
.L_29:


//--------------------- .nv.callgraph             --------------------------
	.section	.nv.callgraph,"",@"SHT_CUDA_CALLGRAPH"
	.align	4
	.sectionentsize	8
	.align		4
        /*0000*/ 	.word	0x00000000
	.align		4
        /*0004*/ 	.word	0xffffffff
	.align		4
        /*0008*/ 	.word	0x00000000
	.align		4
        /*000c*/ 	.word	0xfffffffe
	.align		4
        /*0010*/ 	.word	0x00000000
	.align		4
        /*0014*/ 	.word	0xfffffffd
	.align		4
        /*0018*/ 	.word	0x00000000
	.align		4
        /*001c*/ 	.word	0xfffffffc


//--------------------- .nv.rel.action            --------------------------
	.section	.nv.rel.action,"",@"SHT_CUDA_RELOCINFO"
	.align	8
	.sectionentsize	8
        /*0000*/ 	.byte	0x73, 0x00, 0x00, 0x00, 0x00, 0x00, 0x00, 0x00, 0x00, 0x00, 0x00, 0x11, 0x25, 0x00, 0x05, 0x36


//--------------------- .nv.constant0.triton_poi_fused__softmax_add_4 --------------------------
	.section	.nv.constant0.triton_poi_fused__softmax_add_4,"a",@progbits
	.sectionflags	@""
	.align	4
.nv.constant0.triton_poi_fused__softmax_add_4:
	.zero		408


//--------------------- .text.triton_poi_fused__softmax_add_4 --------------------------
	.section	.text.triton_poi_fused__softmax_add_4,"ax",@progbits
	.sectionflags	@"SHF_BARRIERS=1"
	.sectioninfo	@"SHI_REGISTERS=24"
	.align	128
        .global         triton_poi_fused__softmax_add_4
        .type           triton_poi_fused__softmax_add_4,@function
        .size           triton_poi_fused__softmax_add_4,(.L_x_1 - triton_poi_fused__softmax_add_4)
        .other          triton_poi_fused__softmax_add_4,@"STO_CUDA_ENTRY STV_DEFAULT"
triton_poi_fused__softmax_add_4:
.text.triton_poi_fused__softmax_add_4:
[----:B------:R-:W-:Y:S02]  /*0000*/  IMAD.MOV.U32 R1, RZ, RZ, c[0x0][0x28] ;  /* 0x00000a00ff017624 */ /* 0x000fe400078e00ff */
[----:B------:R-:W0:Y:S01]  /*0010*/  S2R R13, SR_CTAID.X ;  /* 0x00000000000d7919 */ /* 0x000e220000002500 */
[----:B------:R-:W-:-:S03]  /*0020*/  IMAD.MOV.U32 R7, RZ, RZ, 0x4 ;  /* 0x00000004ff077424 */ /* 0x000fc600078e00ff */
[----:B------:R-:W1:Y:S04]  /*0030*/  S2R R9, SR_CTAID.Z ;  /* 0x0000000000097919 */ /* 0x000e680000002700 */
[----:B------:R-:W2:Y:S04]  /*0040*/  S2R R0, SR_TID.X ;  /* 0x0000000000007919 */ /* 0x000ea80000002100 */
[----:B------:R-:W3:Y:S01]  /*0050*/  S2R R17, SR_CTAID.Y ;  /* 0x0000000000117919 */ /* 0x000ee20000002600 */
[----:B0-----:R-:W-:Y:S01]  /*0060*/  IMAD.SHL.U32 R13, R13, 0x40, RZ ;  /* 0x000000400d0d7824 */ /* 0x001fe200078e00ff */
[----:B-1----:R-:W-:-:S02]  /*0070*/  ISETP.GE.U32.AND P0, PT, R9, 0x8, PT ;  /* 0x000000080900780c */ /* 0x002fc40003f06070 */
[----:B--2---:R-:W-:Y:S02]  /*0080*/  SHF.L.U32 R2, R0, 0x1, RZ ;  /* 0x0000000100027819 */ /* 0x004fe400000006ff */
[C---:B---3--:R-:W-:Y:S01]  /*0090*/  ISETP.LT.U32.AND P0, PT, R17.reuse, 0x10, !P0 ;  /* 0x000000101100780c */ /* 0x048fe20004701070 */
[----:B------:R-:W-:Y:S01]  /*00a0*/  IMAD.SHL.U32 R17, R17, 0x4, RZ ;  /* 0x0000000411117824 */ /* 0x000fe200078e00ff */
[----:B------:R-:W-:Y:S02]  /*00b0*/  LOP3.LUT R4, R13, 0x3e, R2, 0xf8, !PT ;  /* 0x0000003e0d047812 */ /* 0x000fe400078ef802 */
[----:B------:R-:W-:Y:S02]  /*00c0*/  SHF.R.U32.HI R2, RZ, 0x5, R0 ;  /* 0x00000005ff027819 */ /* 0x000fe40000011600 */
[----:B------:R-:W-:Y:S02]  /*00d0*/  ISETP.LT.AND P1, PT, R4, 0x40, P0 ;  /* 0x000000400400780c */ /* 0x000fe40000721270 */
[----:B------:R-:W-:-:S02]  /*00e0*/  SGXT.U32 R2, R2, 0x2 ;  /* 0x000000020202781a */ /* 0x000fc40000000000 */
[----:B------:R-:W-:Y:S02]  /*00f0*/  LEA R3, R9, R4, 0xc ;  /* 0x0000000409037211 */ /* 0x000fe400078e60ff */
[----:B------:R-:W-:Y:S01]  /*0100*/  LOP3.LUT R2, R2, R17, RZ, 0xfc, !PT ;  /* 0x0000001102027212 */ /* 0x000fe200078efcff */
[----:B------:R-:W-:-:S03]  /*0110*/  CS2R R4, SRZ ;  /* 0x0000000000047805 */ /* 0x000fc6000001ff00 */
[----:B------:R-:W-:-:S03]  /*0120*/  LEA R2, R2, R3, 0x6 ;  /* 0x0000000302027211 */ /* 0x000fc600078e30ff */
[----:B------:R-:W-:Y:S01]  /*0130*/  @P1 IMAD.MOV.U32 R10, RZ, RZ, 0x0 ;  /* 0x00000000ff0a1424 */ /* 0x000fe200078e00ff */
[----:B------:R-:W-:Y:S01]  /*0140*/  @P1 MOV R11, 0x14f00000 ;  /* 0x14f00000000b1802 */ /* 0x000fe20000000f00 */
[----:B------:R-:W-:Y:S02]  /*0150*/  IMAD.WIDE R2, R2, R7, c[0x0][0x160] ;  /* 0x0000580002027625 */ /* 0x000fe400078e0207 */
[----:B------:R-:W0:Y:S08]  /*0160*/  @P1 R2UR UR4, R10 ;  /* 0x000000000a0413c2 */ /* 0x000e3000000e0000 */
[----:B------:R-:W0:Y:S02]  /*0170*/  @P1 R2UR UR5, R11 ;  /* 0x000000000b0513c2 */ /* 0x000e2400000e0000 */
[----:B0-----:R-:W2:Y:S01]  /*0180*/  @P1 LDG.E.EL.64 R4, desc[UR4][R2.64] ;  /* 0x0000000402041981 */ /* 0x001ea2200c2e1b00 */
[--C-:B------:R-:W-:Y:S01]  /*0190*/  SHF.R.U32.HI R6, RZ, 0x2, R0.reuse ;  /* 0x00000002ff067819 */ /* 0x100fe20000011600 */
[----:B------:R-:W-:Y:S01]  /*01a0*/  IMAD.SHL.U32 R20, R0, 0x8, RZ ;  /* 0x0000000800147824 */ /* 0x000fe200078e00ff */
[----:B------:R-:W-:Y:S01]  /*01b0*/  SHF.R.U32.HI R8, RZ, 0x2, R0 ;  /* 0x00000002ff087819 */ /* 0x000fe20000011600 */
[----:B------:R-:W-:Y:S01]  /*01c0*/  @P0 IMAD.MOV.U32 R14, RZ, RZ, 0x0 ;  /* 0x00000000ff0e0424 */ /* 0x000fe200078e00ff */
[----:B------:R-:W-:-:S02]  /*01d0*/  SGXT.U32 R6, R6, 0x5 ;  /* 0x000000050606781a */ /* 0x000fc40000000000 */
[----:B------:R-:W-:Y:S01]  /*01e0*/  LOP3.LUT R16, R17, 0x3, R0, 0xf8, !PT ;  /* 0x0000000311107812 */ /* 0x000fe200078ef800 */
[----:B------:R0:W1:Y:S01]  /*01f0*/  @P0 R2UR UR8, R14 ;  /* 0x000000000e0803c2 */ /* 0x00006200000e0000 */
[C---:B------:R-:W-:Y:S02]  /*0200*/  LOP3.LUT R18, R6.reuse, R13, RZ, 0xfc, !PT ;  /* 0x0000000d06127212 */ /* 0x040fe400078efcff */
[----:B------:R-:W-:Y:S02]  /*0210*/  LOP3.LUT R19, R6, 0x20, R13, 0xfe, !PT ;  /* 0x0000002006137812 */ /* 0x000fe400078efe0d */
[----:B------:R-:W-:Y:S02]  /*0220*/  ISETP.LT.AND P2, PT, R18, 0x40, P0 ;  /* 0x000000401200780c */ /* 0x000fe40000741270 */
[----:B------:R-:W-:Y:S02]  /*0230*/  ISETP.LT.AND P3, PT, R19, 0x40, P0 ;  /* 0x000000401300780c */ /* 0x000fe40000761270 */
[----:B------:R-:W-:-:S02]  /*0240*/  LOP3.LUT R8, R8, 0x18, RZ, 0xc0, !PT ;  /* 0x0000001808087812 */ /* 0x000fc400078ec0ff */
[----:B------:R-:W-:Y:S02]  /*0250*/  LOP3.LUT R17, R20, 0x3f8, RZ, 0xc0, !PT ;  /* 0x000003f814117812 */ /* 0x000fe400078ec0ff */
[----:B------:R-:W-:Y:S02]  /*0260*/  @P0 MOV R15, 0x14f00000 ;  /* 0x14f00000000f0802 */ /* 0x000fe40000000f00 */
[----:B------:R-:W-:Y:S01]  /*0270*/  LEA R20, R16, R9, 0x9 ;  /* 0x0000000910147211 */ /* 0x000fe200078e48ff */
[----:B------:R-:W-:Y:S01]  /*0280*/  IMAD.IADD R8, R8, 0x1, R17 ;  /* 0x0000000108087824 */ /* 0x000fe200078e0211 */
[----:B------:R0:W1:Y:S01]  /*0290*/  @P0 R2UR UR9, R15 ;  /* 0x000000000f0903c2 */ /* 0x00006200000e0000 */
[----:B------:R-:W-:Y:S01]  /*02a0*/  @P2 IMAD.MOV.U32 R10, RZ, RZ, 0x0 ;  /* 0x00000000ff0a2424 */ /* 0x000fe200078e00ff */
[----:B------:R-:W-:Y:S01]  /*02b0*/  @P2 MOV R11, 0x14f00000 ;  /* 0x14f00000000b2802 */ /* 0x000fe20000000f00 */
[----:B------:R-:W-:Y:S01]  /*02c0*/  @P3 IMAD.MOV.U32 R12, RZ, RZ, 0x0 ;  /* 0x00000000ff0c3424 */ /* 0x000fe200078e00ff */
[----:B------:R-:W-:-:S02]  /*02d0*/  @P3 MOV R13, 0x14f00000 ;  /* 0x14f00000000d3802 */ /* 0x000fc40000000f00 */
[----:B------:R-:W-:Y:S02]  /*02e0*/  @P0 MOV R17, 0x14f00000 ;  /* 0x14f0000000110802 */ /* 0x000fe40000000f00 */
[----:B------:R3:W4:Y:S01]  /*02f0*/  @P2 R2UR UR4, R10 ;  /* 0x000000000a0423c2 */ /* 0x00072200000e0000 */
[----:B------:R-:W-:-:S07]  /*0300*/  MOV R21, RZ ;  /* 0x000000ff00157202 */ /* 0x000fce0000000f00 */
[----:B------:R5:W4:Y:S01]  /*0310*/  @P2 R2UR UR5, R11 ;  /* 0x000000000b0523c2 */ /* 0x000b2200000e0000 */
[-C--:B---3--:R-:W-:Y:S01]  /*0320*/  LEA R10, R18, R20.reuse, 0x3 ;  /* 0x00000014120a7211 */ /* 0x088fe200078e18ff */
[----:B------:R-:W-:Y:S01]  /*0330*/  IMAD R18, R9, 0x40, R16 ;  /* 0x0000004009127824 */ /* 0x000fe200078e0210 */
[----:B------:R-:W-:Y:S01]  /*0340*/  LEA R20, R19, R20, 0x3 ;  /* 0x0000001413147211 */ /* 0x000fe200078e18ff */
[----:B------:R-:W-:Y:S02]  /*0350*/  IMAD.MOV.U32 R9, RZ, RZ, RZ ;  /* 0x000000ffff097224 */ /* 0x000fe400078e00ff */
[----:B------:R-:W-:Y:S02]  /*0360*/  @P0 IMAD.MOV.U32 R16, RZ, RZ, 0x0 ;  /* 0x00000000ff100424 */ /* 0x000fe400078e00ff */
[----:B------:R3:W1:Y:S01]  /*0370*/  @P3 R2UR UR6, R12 ;  /* 0x000000000c0633c2 */ /* 0x00066200000e0000 */
[----:B-----5:R-:W-:-:S07]  /*0380*/  IMAD.WIDE R10, R10, R7, c[0x0][0x168] ;  /* 0x00005a000a0a7625 */ /* 0x020fce00078e0207 */
[----:B------:R3:W1:Y:S01]  /*0390*/  @P3 R2UR UR7, R13 ;  /* 0x000000000d0733c2 */ /* 0x00066200000e0000 */
[----:B------:R-:W-:Y:S02]  /*03a0*/  IMAD.MOV.U32 R19, RZ, RZ, RZ ;  /* 0x000000ffff137224 */ /* 0x000fe400078e00ff */
[----:B0-----:R-:W-:-:S04]  /*03b0*/  IMAD.WIDE.U32 R14, R18, R7, c[0x0][0x170] ;  /* 0x00005c00120e7625 */ /* 0x001fc800078e0007 */
[-C--:B---3--:R-:W-:Y:S01]  /*03c0*/  IMAD.WIDE R12, R20, R7.reuse, c[0x0][0x168] ;  /* 0x00005a00140c7625 */ /* 0x088fe200078e0207 */
[----:B------:R-:W-:Y:S01]  /*03d0*/  MOV R20, RZ ;  /* 0x000000ff00147202 */ /* 0x000fe20000000f00 */
[----:B--2---:R0:W-:Y:S04]  /*03e0*/  STS.64 [R8], R4 ;  /* 0x0000000408007388 */ /* 0x0041e80000000a00 */
[----:B------:R-:W-:Y:S06]  /*03f0*/  BAR.SYNC.DEFER_BLOCKING 0x0 ;  /* 0x0000000000007b1d */ /* 0x000fec0000010000 */
[----:B----4-:R-:W2:Y:S01]  /*0400*/  @P2 LDG.E.EL R9, desc[UR4][R10.64] ;  /* 0x000000040a092981 */ /* 0x010ea2200c2e1900 */
[----:B------:R-:W3:Y:S03]  /*0410*/  @P0 R2UR UR4, R16 ;  /* 0x00000000100403c2 */ /* 0x000ee600000e0000 */
[----:B-1----:R-:W4:Y:S04]  /*0420*/  @P3 LDG.E.EL R19, desc[UR6][R12.64] ;  /* 0x000000060c133981 */ /* 0x002f28200c2e1900 */
[----:B------:R-:W5:Y:S01]  /*0430*/  @P0 LDG.E.EL R21, desc[UR8][R14.64] ;  /* 0x000000080e150981 */ /* 0x000f62200c2e1900 */
[----:B------:R-:W3:Y:S01]  /*0440*/  @P0 R2UR UR5, R17 ;  /* 0x00000000110503c2 */ /* 0x000ee200000e0000 */
[----:B0-----:R-:W-:-:S05]  /*0450*/  IMAD.WIDE.U32 R4, R18, R7, c[0x0][0x178] ;  /* 0x00005e0012047625 */ /* 0x001fca00078e0007 */
[----:B---3--:R-:W3:Y:S01]  /*0460*/  @P0 LDG.E.EL R20, desc[UR4][R4.64] ;  /* 0x0000000404140981 */ /* 0x008ee2200c2e1900 */
[----:B------:R-:W-:-:S05]  /*0470*/  IMAD.SHL.U32 R0, R0, 0x40, RZ ;  /* 0x0000004000007824 */ /* 0x000fca00078e00ff */
[----:B------:R-:W-:-:S04]  /*0480*/  LOP3.LUT R0, R0, 0xc0, RZ, 0xc0, !PT ;  /* 0x000000c000007812 */ /* 0x000fc800078ec0ff */
[----:B------:R-:W-:-:S04]  /*0490*/  SHF.L.U32 R7, R0, 0x2, RZ ;  /* 0x0000000200077819 */ /* 0x000fc800000006ff */
[----:B------:R-:W-:-:S04]  /*04a0*/  LEA.HI R7, R0, R7, RZ, 0x1d ;  /* 0x0000000700077211 */ /* 0x000fc800078fe8ff */
[----:B------:R-:W-:-:S05]  /*04b0*/  LEA R7, R6, R7, 0x2 ;  /* 0x0000000706077211 */ /* 0x000fca00078e10ff */
[----:B------:R-:W2:Y:S04]  /*04c0*/  LDS R0, [R7] ;  /* 0x0000000007007984 */ /* 0x000ea80000000800 */
[----:B------:R-:W4:Y:S04]  /*04d0*/  LDS R6, [R7+0x80] ;  /* 0x0000800007067984 */ /* 0x000f280000000800 */
[----:B------:R-:W-:Y:S01]  /*04e0*/  BAR.SYNC.DEFER_BLOCKING 0x0 ;  /* 0x0000000000007b1d */ /* 0x000fe20000010000 */
[----:B--2---:R-:W-:Y:S01]  /*04f0*/  FADD R0, R0, R9 ;  /* 0x0000000900007221 */ /* 0x004fe20000000000 */
[----:B----4-:R-:W-:-:S03]  /*0500*/  FADD R6, R6, R19 ;  /* 0x0000001306067221 */ /* 0x010fc60000000000 */
[--C-:B-----5:R-:W-:Y:S01]  /*0510*/  FADD R0, R0, -R21.reuse ;  /* 0x8000001500007221 */ /* 0x120fe20000000000 */
[----:B------:R-:W-:-:S03]  /*0520*/  FADD R6, R6, -R21 ;  /* 0x8000001506067221 */ /* 0x000fc60000000000 */
[----:B------:R-:W-:Y:S01]  /*0530*/  FMUL R0, R0, 1.4426950216293334961 ;  /* 0x3fb8aa3b00007820 */ /* 0x000fe20000400000 */
[----:B------:R-:W-:-:S04]  /*0540*/  FMUL R6, R6, 1.4426950216293334961 ;  /* 0x3fb8aa3b06067820 */ /* 0x000fc80000400000 */
[----:B------:R-:W-:Y:S02]  /*0550*/  FSETP.GEU.AND P2, PT, R0, -126, PT ;  /* 0xc2fc00000000780b */ /* 0x000fe40003f4e000 */
[----:B------:R-:W-:Y:S02]  /*0560*/  FSETP.GEU.AND P3, PT, R6, -126, PT ;  /* 0xc2fc00000600780b */ /* 0x000fe40003f6e000 */
[----:B---3--:R-:W-:-:S09]  /*0570*/  FSETP.GT.AND P0, PT, |R20|, 8.50705917302346158658e+37, PT ;  /* 0x7e8000001400780b */ /* 0x008fd20003f04200 */
[----:B------:R-:W-:Y:S01]  /*0580*/  @!P2 FMUL R0, R0, 0.5 ;  /* 0x3f0000000000a820 */ /* 0x000fe20000400000 */
[----:B------:R-:W-:Y:S01]  /*0590*/  FSETP.GEU.AND P4, PT, |R20|, 1.175494350822287508e-38, PT ;  /* 0x008000001400780b */ /* 0x000fe20003f8e200 */
[----:B------:R-:W-:Y:S02]  /*05a0*/  @!P3 FMUL R6, R6, 0.5 ;  /* 0x3f0000000606b820 */ /* 0x000fe40000400000 */
[----:B------:R-:W0:Y:S08]  /*05b0*/  MUFU.EX2 R4, R0 ;  /* 0x0000000000047308 */ /* 0x000e300000000800 */
[----:B------:R-:W1:Y:S01]  /*05c0*/  MUFU.EX2 R5, R6 ;  /* 0x0000000600057308 */ /* 0x000e620000000800 */
[----:B------:R-:W-:-:S04]  /*05d0*/  @P0 FMUL R20, R20, 0.25 ;  /* 0x3e80000014140820 */ /* 0x000fc80000400000 */
[----:B------:R-:W-:-:S04]  /*05e0*/  @!P4 FMUL R20, R20, 16777216 ;  /* 0x4b8000001414c820 */ /* 0x000fc80000400000 */
[----:B------:R-:W2:Y:S01]  /*05f0*/  MUFU.RCP R9, R20 ;  /* 0x0000001400097308 */ /* 0x000ea20000001000 */
[----:B0-----:R-:W-:Y:S01]  /*0600*/  @!P2 FMUL R4, R4, R4 ;  /* 0x000000040404a220 */ /* 0x001fe20000400000 */
[----:B-1----:R-:W-:-:S03]  /*0610*/  @!P3 FMUL R5, R5, R5 ;  /* 0x000000050505b220 */ /* 0x002fc60000400000 */
[----:B------:R-:W-:Y:S01]  /*0620*/  @P0 FMUL R4, R4, 0.25 ;  /* 0x3e80000004040820 */ /* 0x000fe20000400000 */
[----:B------:R-:W-:-:S03]  /*0630*/  @P0 FMUL R5, R5, 0.25 ;  /* 0x3e80000005050820 */ /* 0x000fc60000400000 */
[----:B------:R-:W-:Y:S01]  /*0640*/  @!P4 FMUL R4, R4, 16777216 ;  /* 0x4b8000000404c820 */ /* 0x000fe20000400000 */
[----:B------:R-:W-:-:S03]  /*0650*/  @!P4 FMUL R5, R5, 16777216 ;  /* 0x4b8000000505c820 */ /* 0x000fc60000400000 */
[C---:B--2---:R-:W-:Y:S01]  /*0660*/  FMUL R4, R9.reuse, R4 ;  /* 0x0000000409047220 */ /* 0x044fe20000400000 */
[----:B------:R-:W-:-:S04]  /*0670*/  FMUL R0, R9, R5 ;  /* 0x0000000509007220 */ /* 0x000fc80000400000 */
[----:B------:R0:W-:Y:S04]  /*0680*/  STS [R7], R4 ;  /* 0x0000000407007388 */ /* 0x0001e80000000800 */
[----:B------:R0:W-:Y:S04]  /*0690*/  STS [R7+0x80], R0 ;  /* 0x0000800007007388 */ /* 0x0001e80000000800 */
[----:B------:R-:W-:Y:S06]  /*06a0*/  BAR.SYNC.DEFER_BLOCKING 0x0 ;  /* 0x0000000000007b1d */ /* 0x000fec0000010000 */
[----:B------:R-:W-:Y:S05]  /*06b0*/  @!P1 EXIT ;  /* 0x000000000000994d */ /* 0x000fea0003800000 */
[----:B0-----:R-:W0:Y:S01]  /*06c0*/  LDS.64 R8, [R8] ;  /* 0x0000000008087984 */ /* 0x001e220000000a00 */
[----:B------:R-:W-:-:S03]  /*06d0*/  ULDC.64 UR4, c[0x0][0x118] ;  /* 0x0000460000047ab9 */ /* 0x000fc60000000a00 */
[----:B0-----:R-:W-:Y:S01]  /*06e0*/  STG.E.64 [R2.64], R8 ;  /* 0x0000000802007986 */ /* 0x001fe2000c101b04 */
[----:B------:R-:W-:Y:S05]  /*06f0*/  EXIT ;  /* 0x000000000000794d */ /* 0x000fea0003800000 */
.L_x_0:
[----:B------:R-:W-:-:S00]  /*0700*/  BRA `(.L_x_0) ;  /* 0xfffffff000007947 */ /* 0x000fc0000383ffff */
[----:B------:R-:W-:-:S00]  /*0710*/  NOP ;  /* 0x0000000000007918 */ /* 0x000fc00000000000 */
        /* <DEDUP_REMOVED lines=14> */
.L_x_1:


//--------------------- .nv.shared.triton_poi_fused__softmax_add_4 --------------------------
	.section	.nv.shared.triton_poi_fused__softmax_add_4,"aw",@nobits
	.sectionflags	@""
	.align	16
